//
// Generated by NVIDIA NVVM Compiler
//
// Compiler Build ID: CL-36424714
// Cuda compilation tools, release 13.0, V13.0.88
// Based on NVVM 20.0.0
//

.version 9.0
.target sm_100
.address_size 64

	// .globl	_Z19transposeUnroll4RowPfS_ii

.visible .entry _Z19transposeUnroll4RowPfS_ii(
	.param .u64 .ptr .align 1 _Z19transposeUnroll4RowPfS_ii_param_0,
	.param .u64 .ptr .align 1 _Z19transposeUnroll4RowPfS_ii_param_1,
	.param .u32 _Z19transposeUnroll4RowPfS_ii_param_2,
	.param .u32 _Z19transposeUnroll4RowPfS_ii_param_3
)
{
	.reg .pred 	%p<4>;
	.reg .b32 	%r<25>;
	.reg .b32 	%f<5>;
	.reg .b64 	%rd<21>;

	ld.param.u64 	%rd1, [_Z19transposeUnroll4RowPfS_ii_param_0];
	ld.param.u64 	%rd2, [_Z19transposeUnroll4RowPfS_ii_param_1];
	ld.param.u32 	%r5, [_Z19transposeUnroll4RowPfS_ii_param_2];
	ld.param.u32 	%r6, [_Z19transposeUnroll4RowPfS_ii_param_3];
	mov.u32 	%r1, %ntid.x;
	mov.u32 	%r7, %ctaid.x;
	mul.lo.s32 	%r8, %r7, %r1;
	shl.b32 	%r9, %r8, 2;
	mov.u32 	%r10, %tid.x;
	add.s32 	%r11, %r9, %r10;
	mov.u32 	%r12, %ntid.y;
	mov.u32 	%r13, %ctaid.y;
	mov.u32 	%r14, %tid.y;
	mad.lo.s32 	%r15, %r12, %r13, %r14;
	mad.lo.s32 	%r2, %r5, %r15, %r11;
	mad.lo.s32 	%r3, %r6, %r11, %r15;
	mad.lo.s32 	%r17, %r1, 3, %r11;
	setp.ge.u32 	%p1, %r17, %r5;
	setp.ge.u32 	%p2, %r15, %r6;
	or.pred  	%p3, %p1, %p2;
	@%p3 bra 	$L__BB0_2;
	cvta.to.global.u64 	%rd3, %rd2;
	cvta.to.global.u64 	%rd4, %rd1;
	mul.wide.u32 	%rd5, %r2, 4;
	add.s64 	%rd6, %rd3, %rd5;
	ld.global.f32 	%f1, [%rd6];
	mul.wide.u32 	%rd7, %r3, 4;
	add.s64 	%rd8, %rd4, %rd7;
	st.global.f32 	[%rd8], %f1;
	add.s32 	%r18, %r2, %r1;
	mul.wide.u32 	%rd9, %r18, 4;
	add.s64 	%rd10, %rd3, %rd9;
	ld.global.f32 	%f2, [%rd10];
	mul.lo.s32 	%r19, %r6, %r1;
	add.s32 	%r20, %r3, %r19;
	mul.wide.u32 	%rd11, %r20, 4;
	add.s64 	%rd12, %rd4, %rd11;
	st.global.f32 	[%rd12], %f2;
	add.s32 	%r21, %r18, %r1;
	mul.wide.u32 	%rd13, %r21, 4;
	add.s64 	%rd14, %rd3, %rd13;
	ld.global.f32 	%f3, [%rd14];
	add.s32 	%r22, %r20, %r19;
	mul.wide.u32 	%rd15, %r22, 4;
	add.s64 	%rd16, %rd4, %rd15;
	st.global.f32 	[%rd16], %f3;
	add.s32 	%r23, %r21, %r1;
	mul.wide.u32 	%rd17, %r23, 4;
	add.s64 	%rd18, %rd3, %rd17;
	ld.global.f32 	%f4, [%rd18];
	add.s32 	%r24, %r22, %r19;
	mul.wide.u32 	%rd19, %r24, 4;
	add.s64 	%rd20, %rd4, %rd19;
	st.global.f32 	[%rd20], %f4;
$L__BB0_2:
	ret;

}
	// .globl	_Z19transposeUnroll4ColPfS_ii
.visible .entry _Z19transposeUnroll4ColPfS_ii(
	.param .u64 .ptr .align 1 _Z19transposeUnroll4ColPfS_ii_param_0,
	.param .u64 .ptr .align 1 _Z19transposeUnroll4ColPfS_ii_param_1,
	.param .u32 _Z19transposeUnroll4ColPfS_ii_param_2,
	.param .u32 _Z19transposeUnroll4ColPfS_ii_param_3
)
{
	.reg .pred 	%p<4>;
	.reg .b32 	%r<33>;
	.reg .b32 	%f<9>;
	.reg .b64 	%rd<37>;

	ld.param.u64 	%rd1, [_Z19transposeUnroll4ColPfS_ii_param_0];
	ld.param.u64 	%rd2, [_Z19transposeUnroll4ColPfS_ii_param_1];
	ld.param.u32 	%r5, [_Z19transposeUnroll4ColPfS_ii_param_2];
	ld.param.u32 	%r6, [_Z19transposeUnroll4ColPfS_ii_param_3];
	mov.u32 	%r1, %ntid.x;
	mov.u32 	%r7, %ctaid.x;
	mul.lo.s32 	%r8, %r7, %r1;
	shl.b32 	%r9, %r8, 3;
	mov.u32 	%r10, %tid.x;
	add.s32 	%r11, %r9, %r10;
	mov.u32 	%r12, %ntid.y;
	mov.u32 	%r13, %ctaid.y;
	mov.u32 	%r14, %tid.y;
	mad.lo.s32 	%r15, %r12, %r13, %r14;
	mad.lo.s32 	%r2, %r6, %r15, %r11;
	mad.lo.s32 	%r3, %r5, %r11, %r15;
	mad.lo.s32 	%r17, %r1, 7, %r11;
	setp.ge.u32 	%p1, %r17, %r6;
	setp.ge.u32 	%p2, %r15, %r5;
	or.pred  	%p3, %p1, %p2;
	@%p3 bra 	$L__BB1_2;
	cvta.to.global.u64 	%rd3, %rd2;
	cvta.to.global.u64 	%rd4, %rd1;
	mul.wide.u32 	%rd5, %r3, 4;
	add.s64 	%rd6, %rd3, %rd5;
	ld.global.f32 	%f1, [%rd6];
	mul.wide.u32 	%rd7, %r2, 4;
	add.s64 	%rd8, %rd4, %rd7;
	st.global.f32 	[%rd8], %f1;
	mul.lo.s32 	%r18, %r5, %r1;
	add.s32 	%r19, %r3, %r18;
	mul.wide.u32 	%rd9, %r19, 4;
	add.s64 	%rd10, %rd3, %rd9;
	ld.global.f32 	%f2, [%rd10];
	add.s32 	%r20, %r2, %r1;
	mul.wide.u32 	%rd11, %r20, 4;
	add.s64 	%rd12, %rd4, %rd11;
	st.global.f32 	[%rd12], %f2;
	add.s32 	%r21, %r19, %r18;
	mul.wide.u32 	%rd13, %r21, 4;
	add.s64 	%rd14, %rd3, %rd13;
	ld.global.f32 	%f3, [%rd14];
	add.s32 	%r22, %r20, %r1;
	mul.wide.u32 	%rd15, %r22, 4;
	add.s64 	%rd16, %rd4, %rd15;
	st.global.f32 	[%rd16], %f3;
	add.s32 	%r23, %r21, %r18;
	mul.wide.u32 	%rd17, %r23, 4;
	add.s64 	%rd18, %rd3, %rd17;
	ld.global.f32 	%f4, [%rd18];
	add.s32 	%r24, %r22, %r1;
	mul.wide.u32 	%rd19, %r24, 4;
	add.s64 	%rd20, %rd4, %rd19;
	st.global.f32 	[%rd20], %f4;
	add.s32 	%r25, %r23, %r18;
	mul.wide.u32 	%rd21, %r25, 4;
	add.s64 	%rd22, %rd3, %rd21;
	ld.global.f32 	%f5, [%rd22];
	add.s32 	%r26, %r24, %r1;
	mul.wide.u32 	%rd23, %r26, 4;
	add.s64 	%rd24, %rd4, %rd23;
	st.global.f32 	[%rd24], %f5;
	add.s32 	%r27, %r25, %r18;
	mul.wide.u32 	%rd25, %r27, 4;
	add.s64 	%rd26, %rd3, %rd25;
	ld.global.f32 	%f6, [%rd26];
	add.s32 	%r28, %r26, %r1;
	mul.wide.u32 	%rd27, %r28, 4;
	add.s64 	%rd28, %rd4, %rd27;
	st.global.f32 	[%rd28], %f6;
	add.s32 	%r29, %r27, %r18;
	mul.wide.u32 	%rd29, %r29, 4;
	add.s64 	%rd30, %rd3, %rd29;
	ld.global.f32 	%f7, [%rd30];
	add.s32 	%r30, %r28, %r1;
	mul.wide.u32 	%rd31, %r30, 4;
	add.s64 	%rd32, %rd4, %rd31;
	st.global.f32 	[%rd32], %f7;
	add.s32 	%r31, %r29, %r18;
	mul.wide.u32 	%rd33, %r31, 4;
	add.s64 	%rd34, %rd3, %rd33;
	ld.global.f32 	%f8, [%rd34];
	add.s32 	%r32, %r30, %r1;
	mul.wide.u32 	%rd35, %r32, 4;
	add.s64 	%rd36, %rd4, %rd35;
	st.global.f32 	[%rd36], %f8;
$L__BB1_2:
	ret;

}


// ===== COMPILED SASS (sm_100) =====

	.target	sm_100

	.elftype	@"ET_EXEC"


//--------------------- .note.nv.tkinfo           --------------------------
	.section	.note.nv.tkinfo,"",@"SHT_NOTE"
	.sectionflags	@"SHF_NOTE_NV_TKINFO"
	.tkinfo
        /*0018*/ 	.word	0x00000002
        /*0030*/ 	.string	""
        /*0030*/ 	.string	"ptxas"
        /*0030*/ 	.string	"Cuda compilation tools, release 13.0, V13.0.88"
        /*0030*/ 	.string	"Build cuda_13.0.r13.0/compiler.36424714_0"
        /*0030*/ 	.string	"-arch sm_100 -m 64 "



//--------------------- .note.nv.cuinfo           --------------------------
	.section	.note.nv.cuinfo,"",@"SHT_NOTE"
	.sectionflags	@"SHF_NOTE_NV_CUINFO"
        /*0018*/ 	.short	0x0002
        /*001a*/ 	.short	0x0064
        /*001c*/ 	.short	0x0082
	.zero		2


//--------------------- .nv.info                  --------------------------
	.section	.nv.info,"",@"SHT_CUDA_INFO"
	.align	4


	//----- nvinfo : EIATTR_REGCOUNT
	.align		4
        /*0000*/ 	.byte	0x04, 0x2f
        /*0002*/ 	.short	(.L_1 - .L_0)
	.align		4
.L_0:
        /*0004*/ 	.word	index@(_Z19transposeUnroll4RowPfS_ii)
        /*0008*/ 	.word	0x00000018


	//----- nvinfo : EIATTR_FRAME_SIZE
	.align		4
.L_1:
        /*000c*/ 	.byte	0x04, 0x11
        /*000e*/ 	.short	(.L_3 - .L_2)
	.align		4
.L_2:
        /*0010*/ 	.word	index@(_Z19transposeUnroll4RowPfS_ii)
        /*0014*/ 	.word	0x00000000


	//----- nvinfo : EIATTR_REGCOUNT
	.align		4
.L_3:
        /*0018*/ 	.byte	0x04, 0x2f
        /*001a*/ 	.short	(.L_5 - .L_4)
	.align		4
.L_4:
        /*001c*/ 	.word	index@(_Z19transposeUnroll4ColPfS_ii)
        /*0020*/ 	.word	0x0000001c


	//----- nvinfo : EIATTR_FRAME_SIZE
	.align		4
.L_5:
        /*0024*/ 	.byte	0x04, 0x11
        /*0026*/ 	.short	(.L_7 - .L_6)
	.align		4
.L_6:
        /*0028*/ 	.word	index@(_Z19transposeUnroll4ColPfS_ii)
        /*002c*/ 	.word	0x00000000


	//----- nvinfo : EIATTR_MIN_STACK_SIZE
	.align		4
.L_7:
        /*0030*/ 	.byte	0x04, 0x12
        /*0032*/ 	.short	(.L_9 - .L_8)
	.align		4
.L_8:
        /*0034*/ 	.word	index@(_Z19transposeUnroll4ColPfS_ii)
        /*0038*/ 	.word	0x00000000


	//----- nvinfo : EIATTR_MIN_STACK_SIZE
	.align		4
.L_9:
        /*003c*/ 	.byte	0x04, 0x12
        /*003e*/ 	.short	(.L_11 - .L_10)
	.align		4
.L_10:
        /*0040*/ 	.word	index@(_Z19transposeUnroll4RowPfS_ii)
        /*0044*/ 	.word	0x00000000
.L_11:


//--------------------- .nv.compat                --------------------------
	.section	.nv.compat,"",@"SHT_CUDA_COMPAT_INFO"
	.align	4
        /*0000*/ 	.byte	0x02, 0x09, 0x00, 0x00, 0x02, 0x02, 0x01, 0x00, 0x02, 0x05, 0x05, 0x00, 0x03, 0x07, 0x01, 0x01
        /*0010*/ 	.byte	0x02, 0x03, 0x00, 0x00, 0x02, 0x06, 0x01, 0x00, 0x04, 0x0b, 0x08, 0x00, 0x09, 0x00, 0x00, 0x00
        /*0020*/ 	.byte	0x00, 0x00, 0x00, 0x00


//--------------------- .nv.info._Z19transposeUnroll4ColPfS_ii --------------------------
	.section	.nv.info._Z19transposeUnroll4ColPfS_ii,"",@"SHT_CUDA_INFO"
	.sectionflags	@""
	.align	4


	//----- nvinfo : EIATTR_CUDA_API_VERSION
	.align		4
        /*0000*/ 	.byte	0x04, 0x37
        /*0002*/ 	.short	(.L_13 - .L_12)
.L_12:
        /*0004*/ 	.word	0x00000082


	//----- nvinfo : EIATTR_KPARAM_INFO
	.align		4
.L_13:
        /*0008*/ 	.byte	0x04, 0x17
        /*000a*/ 	.short	(.L_15 - .L_14)
.L_14:
        /*000c*/ 	.word	0x00000000
        /*0010*/ 	.short	0x0003
        /*0012*/ 	.short	0x0014
        /*0014*/ 	.byte	0x00, 0xf0, 0x11, 0x00


	//----- nvinfo : EIATTR_KPARAM_INFO
	.align		4
.L_15:
        /*0018*/ 	.byte	0x04, 0x17
        /*001a*/ 	.short	(.L_17 - .L_16)
.L_16:
        /*001c*/ 	.word	0x00000000
        /*0020*/ 	.short	0x0002
        /*0022*/ 	.short	0x0010
        /*0024*/ 	.byte	0x00, 0xf0, 0x11, 0x00


	//----- nvinfo : EIATTR_KPARAM_INFO
	.align		4
.L_17:
        /*0028*/ 	.byte	0x04, 0x17
        /*002a*/ 	.short	(.L_19 - .L_18)
.L_18:
        /*002c*/ 	.word	0x00000000
        /*0030*/ 	.short	0x0001
        /*0032*/ 	.short	0x0008
        /*0034*/ 	.byte	0x00, 0xf5, 0x21, 0x00


	//----- nvinfo : EIATTR_KPARAM_INFO
	.align		4
.L_19:
        /*0038*/ 	.byte	0x04, 0x17
        /*003a*/ 	.short	(.L_21 - .L_20)
.L_20:
        /*003c*/ 	.word	0x00000000
        /*0040*/ 	.short	0x0000
        /*0042*/ 	.short	0x0000
        /*0044*/ 	.byte	0x00, 0xf5, 0x21, 0x00


	//----- nvinfo : EIATTR_SPARSE_MMA_MASK
	.align		4
.L_21:
        /*0048*/ 	.byte	0x03, 0x50
        /*004a*/ 	.short	0x0000


	//----- nvinfo : EIATTR_MAXREG_COUNT
	.align		4
        /*004c*/ 	.byte	0x03, 0x1b
        /*004e*/ 	.short	0x00ff


	//----- nvinfo : EIATTR_MERCURY_ISA_VERSION
	.align		4
        /*0050*/ 	.byte	0x03, 0x5f
        /*0052*/ 	.short	0x0101


	//----- nvinfo : EIATTR_VRC_CTA_INIT_COUNT
	.align		4
        /*0054*/ 	.byte	0x02, 0x4a
	.zero		1
	.zero		1


	//----- nvinfo : EIATTR_EXIT_INSTR_OFFSETS
	.align		4
        /*0058*/ 	.byte	0x04, 0x1c
        /*005a*/ 	.short	(.L_23 - .L_22)


	//   ....[0]....
.L_22:
        /*005c*/ 	.word	0x00000100


	//   ....[1]....
        /*0060*/ 	.word	0x00000420


	//----- nvinfo : EIATTR_CBANK_PARAM_SIZE
	.align		4
.L_23:
        /*0064*/ 	.byte	0x03, 0x19
        /*0066*/ 	.short	0x0018


	//----- nvinfo : EIATTR_PARAM_CBANK
	.align		4
        /*0068*/ 	.byte	0x04, 0x0a
        /*006a*/ 	.short	(.L_25 - .L_24)
	.align		4
.L_24:
        /*006c*/ 	.word	index@(.nv.constant0._Z19transposeUnroll4ColPfS_ii)
        /*0070*/ 	.short	0x0380
        /*0072*/ 	.short	0x0018


	//----- nvinfo : EIATTR_SW_WAR
	.align		4
.L_25:
        /*0074*/ 	.byte	0x04, 0x36
        /*0076*/ 	.short	(.L_27 - .L_26)
.L_26:
        /*0078*/ 	.word	0x00000008
.L_27:


//--------------------- .nv.info._Z19transposeUnroll4RowPfS_ii --------------------------
	.section	.nv.info._Z19transposeUnroll4RowPfS_ii,"",@"SHT_CUDA_INFO"
	.sectionflags	@""
	.align	4


	//----- nvinfo : EIATTR_CUDA_API_VERSION
	.align		4
        /*0000*/ 	.byte	0x04, 0x37
        /*0002*/ 	.short	(.L_29 - .L_28)
.L_28:
        /*0004*/ 	.word	0x00000082


	//----- nvinfo : EIATTR_KPARAM_INFO
	.align		4
.L_29:
        /*0008*/ 	.byte	0x04, 0x17
        /*000a*/ 	.short	(.L_31 - .L_30)
.L_30:
        /*000c*/ 	.word	0x00000000
        /*0010*/ 	.short	0x0003
        /*0012*/ 	.short	0x0014
        /*0014*/ 	.byte	0x00, 0xf0, 0x11, 0x00


	//----- nvinfo : EIATTR_KPARAM_INFO
	.align		4
.L_31:
        /*0018*/ 	.byte	0x04, 0x17
        /*001a*/ 	.short	(.L_33 - .L_32)
.L_32:
        /*001c*/ 	.word	0x00000000
        /*0020*/ 	.short	0x0002
        /*0022*/ 	.short	0x0010
        /*0024*/ 	.byte	0x00, 0xf0, 0x11, 0x00


	//----- nvinfo : EIATTR_KPARAM_INFO
	.align		4
.L_33:
        /*0028*/ 	.byte	0x04, 0x17
        /*002a*/ 	.short	(.L_35 - .L_34)
.L_34:
        /*002c*/ 	.word	0x00000000
        /*0030*/ 	.short	0x0001
        /*0032*/ 	.short	0x0008
        /*0034*/ 	.byte	0x00, 0xf5, 0x21, 0x00


	//----- nvinfo : EIATTR_KPARAM_INFO
	.align		4
.L_35:
        /*0038*/ 	.byte	0x04, 0x17
        /*003a*/ 	.short	(.L_37 - .L_36)
.L_36:
        /*003c*/ 	.word	0x00000000
        /*0040*/ 	.short	0x0000
        /*0042*/ 	.short	0x0000
        /*0044*/ 	.byte	0x00, 0xf5, 0x21, 0x00


	//----- nvinfo : EIATTR_SPARSE_MMA_MASK
	.align		4
.L_37:
        /*0048*/ 	.byte	0x03, 0x50
        /*004a*/ 	.short	0x0000


	//----- nvinfo : EIATTR_MAXREG_COUNT
	.align		4
        /*004c*/ 	.byte	0x03, 0x1b
        /*004e*/ 	.short	0x00ff


	//----- nvinfo : EIATTR_MERCURY_ISA_VERSION
	.align		4
        /*0050*/ 	.byte	0x03, 0x5f
        /*0052*/ 	.short	0x0101


	//----- nvinfo : EIATTR_VRC_CTA_INIT_COUNT
	.align		4
        /*0054*/ 	.byte	0x02, 0x4a
	.zero		1
	.zero		1


	//----- nvinfo : EIATTR_EXIT_INSTR_OFFSETS
	.align		4
        /*0058*/ 	.byte	0x04, 0x1c
        /*005a*/ 	.short	(.L_39 - .L_38)


	//   ....[0]....
.L_38:
        /*005c*/ 	.word	0x00000100


	//   ....[1]....
        /*0060*/ 	.word	0x000002a0


	//----- nvinfo : EIATTR_CBANK_PARAM_SIZE
	.align		4
.L_39:
        /*0064*/ 	.byte	0x03, 0x19
        /*0066*/ 	.short	0x0018


	//----- nvinfo : EIATTR_PARAM_CBANK
	.align		4
        /*0068*/ 	.byte	0x04, 0x0a
        /*006a*/ 	.short	(.L_41 - .L_40)
	.align		4
.L_40:
        /*006c*/ 	.word	index@(.nv.constant0._Z19transposeUnroll4RowPfS_ii)
        /*0070*/ 	.short	0x0380
        /*0072*/ 	.short	0x0018


	//----- nvinfo : EIATTR_SW_WAR
	.align		4
.L_41:
        /*0074*/ 	.byte	0x04, 0x36
        /*0076*/ 	.short	(.L_43 - .L_42)
.L_42:
        /*0078*/ 	.word	0x00000008
.L_43:


//--------------------- .nv.callgraph             --------------------------
	.section	.nv.callgraph,"",@"SHT_CUDA_CALLGRAPH"
	.align	4
	.sectionentsize	8
	.align		4
        /*0000*/ 	.word	0x00000000
	.align		4
        /*0004*/ 	.word	0xffffffff
	.align		4
        /*0008*/ 	.word	0x00000000
	.align		4
        /*000c*/ 	.word	0xfffffffe
	.align		4
        /*0010*/ 	.word	0x00000000
	.align		4
        /*0014*/ 	.word	0xfffffffd
	.align		4
        /*0018*/ 	.word	0x00000000
	.align		4
        /*001c*/ 	.word	0xfffffffc


//--------------------- .text._Z19transposeUnroll4ColPfS_ii --------------------------
	.section	.text._Z19transposeUnroll4ColPfS_ii,"ax",@progbits
	.align	128
        .global         _Z19transposeUnroll4ColPfS_ii
        .type           _Z19transposeUnroll4ColPfS_ii,@function
        .size           _Z19transposeUnroll4ColPfS_ii,(.L_x_2 - _Z19transposeUnroll4ColPfS_ii)
        .other          _Z19transposeUnroll4ColPfS_ii,@"STO_CUDA_ENTRY STV_DEFAULT"
_Z19transposeUnroll4ColPfS_ii:
.text._Z19transposeUnroll4ColPfS_ii:
[----:B------:R-:W-:Y:S01]  /*0000*/  LDC R1, c[0x0][0x37c] ;  /* 0x0000df00ff017b82 */ /* 0x000fe20000000800 */
[----:B------:R-:W0:Y:S07]  /*0010*/  S2R R3, SR_TID.X ;  /* 0x0000000000037919 */ /* 0x000e2e0000002100 */
[----:B------:R-:W1:Y:S01]  /*0020*/  S2UR UR4, SR_CTAID.X ;  /* 0x00000000000479c3 */ /* 0x000e620000002500 */
[----:B------:R-:W2:Y:S01]  /*0030*/  LDCU.64 UR6, c[0x0][0x390] ;  /* 0x00007200ff0677ac */ /* 0x000ea20008000a00 */
[----:B------:R-:W3:Y:S01]  /*0040*/  S2R R4, SR_CTAID.Y ;  /* 0x0000000000047919 */ /* 0x000ee20000002600 */
[----:B------:R-:W3:Y:S05]  /*0050*/  S2R R5, SR_TID.Y ;  /* 0x0000000000057919 */ /* 0x000eea0000002200 */
[----:B------:R-:W1:Y:S01]  /*0060*/  LDC R0, c[0x0][0x360] ;  /* 0x0000d800ff007b82 */ /* 0x000e620000000800 */
[----:B------:R-:W3:Y:S01]  /*0070*/  LDCU UR5, c[0x0][0x364] ;  /* 0x00006c80ff0577ac */ /* 0x000ee20008000800 */
[----:B-1----:R-:W-:-:S05]  /*0080*/  IMAD R2, R0, UR4, RZ ;  /* 0x0000000400027c24 */ /* 0x002fca000f8e02ff */
[----:B0-----:R-:W-:Y:S01]  /*0090*/  LEA R3, R2, R3, 0x3 ;  /* 0x0000000302037211 */ /* 0x001fe200078e18ff */
[----:B---3--:R-:W-:-:S04]  /*00a0*/  IMAD R2, R4, UR5, R5 ;  /* 0x0000000504027c24 */ /* 0x008fc8000f8e0205 */
[--C-:B------:R-:W-:Y:S01]  /*00b0*/  IMAD R4, R0, 0x7, R3.reuse ;  /* 0x0000000700047824 */ /* 0x100fe200078e0203 */
[C---:B--2---:R-:W-:Y:S01]  /*00c0*/  ISETP.GE.U32.AND P0, PT, R2.reuse, UR6, PT ;  /* 0x0000000602007c0c */ /* 0x044fe2000bf06070 */
[----:B------:R-:W-:Y:S02]  /*00d0*/  IMAD R13, R2, UR7, R3 ;  /* 0x00000007020d7c24 */ /* 0x000fe4000f8e0203 */
[----:B------:R-:W-:Y:S01]  /*00e0*/  IMAD R9, R3, UR6, R2 ;  /* 0x0000000603097c24 */ /* 0x000fe2000f8e0202 */
[----:B------:R-:W-:-:S13]  /*00f0*/  ISETP.GE.U32.OR P0, PT, R4, UR7, P0 ;  /* 0x0000000704007c0c */ /* 0x000fda0008706470 */
[----:B------:R-:W-:Y:S05]  /*0100*/  @P0 EXIT ;  /* 0x000000000000094d */ /* 0x000fea0003800000 */
[----:B------:R-:W0:Y:S01]  /*0110*/  LDC.64 R2, c[0x0][0x388] ;  /* 0x0000e200ff027b82 */ /* 0x000e220000000a00 */
[----:B------:R-:W1:Y:S07]  /*0120*/  LDCU.64 UR4, c[0x0][0x358] ;  /* 0x00006b00ff0477ac */ /* 0x000e6e0008000a00 */
[----:B------:R-:W2:Y:S01]  /*0130*/  LDC.64 R4, c[0x0][0x380] ;  /* 0x0000e000ff047b82 */ /* 0x000ea20000000a00 */
[----:B0-----:R-:W-:-:S05]  /*0140*/  IMAD.WIDE.U32 R6, R9, 0x4, R2 ;  /* 0x0000000409067825 */ /* 0x001fca00078e0002 */
[----:B-1----:R-:W3:Y:S01]  /*0150*/  LDG.E R17, desc[UR4][R6.64] ;  /* 0x0000000406117981 */ /* 0x002ee2000c1e1900 */
[----:B------:R-:W-:Y:S02]  /*0160*/  IMAD R15, R0, UR6, R9 ;  /* 0x00000006000f7c24 */ /* 0x000fe4000f8e0209 */
[----:B--2---:R-:W-:-:S04]  /*0170*/  IMAD.WIDE.U32 R8, R13, 0x4, R4 ;  /* 0x000000040d087825 */ /* 0x004fc800078e0004 */
[----:B------:R-:W-:Y:S01]  /*0180*/  IMAD.WIDE.U32 R10, R15, 0x4, R2 ;  /* 0x000000040f0a7825 */ /* 0x000fe200078e0002 */
[----:B------:R-:W-:Y:S01]  /*0190*/  IADD3 R21, PT, PT, R13, R0, RZ ;  /* 0x000000000d157210 */ /* 0x000fe20007ffe0ff */
[----:B---3--:R0:W-:Y:S04]  /*01a0*/  STG.E desc[UR4][R8.64], R17 ;  /* 0x0000001108007986 */ /* 0x0081e8000c101904 */
[----:B------:R-:W2:Y:S01]  /*01b0*/  LDG.E R19, desc[UR4][R10.64] ;  /* 0x000000040a137981 */ /* 0x000ea2000c1e1900 */
[----:B------:R-:W-:Y:S02]  /*01c0*/  IMAD R23, R0, UR6, R15 ;  /* 0x0000000600177c24 */ /* 0x000fe4000f8e020f */
[----:B------:R-:W-:-:S04]  /*01d0*/  IMAD.WIDE.U32 R12, R21, 0x4, R4 ;  /* 0x00000004150c7825 */ /* 0x000fc800078e0004 */
[----:B------:R-:W-:Y:S01]  /*01e0*/  IMAD.WIDE.U32 R14, R23, 0x4, R2 ;  /* 0x00000004170e7825 */ /* 0x000fe200078e0002 */
[----:B------:R-:W-:Y:S01]  /*01f0*/  IADD3 R21, PT, PT, R21, R0, RZ ;  /* 0x0000000015157210 */ /* 0x000fe20007ffe0ff */
[----:B--2---:R1:W-:Y:S04]  /*0200*/  STG.E desc[UR4][R12.64], R19 ;  /* 0x000000130c007986 */ /* 0x0043e8000c101904 */
[----:B------:R-:W2:Y:S01]  /*0210*/  LDG.E R25, desc[UR4][R14.64] ;  /* 0x000000040e197981 */ /* 0x000ea2000c1e1900 */
[----:B------:R-:W-:Y:S02]  /*0220*/  IMAD R23, R0, UR6, R23 ;  /* 0x0000000600177c24 */ /* 0x000fe4000f8e0217 */
[----:B------:R-:W-:-:S04]  /*0230*/  IMAD.WIDE.U32 R6, R21, 0x4, R4 ;  /* 0x0000000415067825 */ /* 0x000fc800078e0004 */
[----:B0-----:R-:W-:Y:S01]  /*0240*/  IMAD.WIDE.U32 R8, R23, 0x4, R2 ;  /* 0x0000000417087825 */ /* 0x001fe200078e0002 */
[----:B------:R-:W-:Y:S01]  /*0250*/  IADD3 R21, PT, PT, R21, R0, RZ ;  /* 0x0000000015157210 */ /* 0x000fe20007ffe0ff */
[----:B--2---:R0:W-:Y:S04]  /*0260*/  STG.E desc[UR4][R6.64], R25 ;  /* 0x0000001906007986 */ /* 0x0041e8000c101904 */
[----:B------:R-:W2:Y:S01]  /*0270*/  LDG.E R17, desc[UR4][R8.64] ;  /* 0x0000000408117981 */ /* 0x000ea2000c1e1900 */
[----:B------:R-:W-:Y:S02]  /*0280*/  IMAD R23, R0, UR6, R23 ;  /* 0x0000000600177c24 */ /* 0x000fe4000f8e0217 */
[----:B------:R-:W-:-:S04]  /*0290*/  IMAD.WIDE.U32 R10, R21, 0x4, R4 ;  /* 0x00000004150a7825 */ /* 0x000fc800078e0004 */
[----:B-1----:R-:W-:Y:S01]  /*02a0*/  IMAD.WIDE.U32 R12, R23, 0x4, R2 ;  /* 0x00000004170c7825 */ /* 0x002fe200078e0002 */
[----:B------:R-:W-:Y:S01]  /*02b0*/  IADD3 R21, PT, PT, R21, R0, RZ ;  /* 0x0000000015157210 */ /* 0x000fe20007ffe0ff */
[----:B--2---:R1:W-:Y:S04]  /*02c0*/  STG.E desc[UR4][R10.64], R17 ;  /* 0x000000110a007986 */ /* 0x0043e8000c101904 */
[----:B------:R-:W2:Y:S01]  /*02d0*/  LDG.E R19, desc[UR4][R12.64] ;  /* 0x000000040c137981 */ /* 0x000ea2000c1e1900 */
[----:B------:R-:W-:Y:S02]  /*02e0*/  IMAD R23, R0, UR6, R23 ;  /* 0x0000000600177c24 */ /* 0x000fe4000f8e0217 */
[----:B------:R-:W-:-:S04]  /*02f0*/  IMAD.WIDE.U32 R14, R21, 0x4, R4 ;  /* 0x00000004150e7825 */ /* 0x000fc800078e0004 */
[----:B0-----:R-:W-:Y:S01]  /*0300*/  IMAD.WIDE.U32 R6, R23, 0x4, R2 ;  /* 0x0000000417067825 */ /* 0x001fe200078e0002 */
[----:B------:R-:W-:Y:S01]  /*0310*/  IADD3 R21, PT, PT, R21, R0, RZ ;  /* 0x0000000015157210 */ /* 0x000fe20007ffe0ff */
[----:B--2---:R-:W-:Y:S04]  /*0320*/  STG.E desc[UR4][R14.64], R19 ;  /* 0x000000130e007986 */ /* 0x004fe8000c101904 */
[----:B------:R-:W2:Y:S01]  /*0330*/  LDG.E R7, desc[UR4][R6.64] ;  /* 0x0000000406077981 */ /* 0x000ea2000c1e1900 */
[----:B------:R-:W-:Y:S02]  /*0340*/  IMAD R23, R0, UR6, R23 ;  /* 0x0000000600177c24 */ /* 0x000fe4000f8e0217 */
[----:B------:R-:W-:-:S04]  /*0350*/  IMAD.WIDE.U32 R8, R21, 0x4, R4 ;  /* 0x0000000415087825 */ /* 0x000fc800078e0004 */
[----:B-1----:R-:W-:Y:S01]  /*0360*/  IMAD.WIDE.U32 R10, R23, 0x4, R2 ;  /* 0x00000004170a7825 */ /* 0x002fe200078e0002 */
[----:B------:R-:W-:Y:S01]  /*0370*/  IADD3 R21, PT, PT, R21, R0, RZ ;  /* 0x0000000015157210 */ /* 0x000fe20007ffe0ff */
[----:B--2---:R-:W-:Y:S04]  /*0380*/  STG.E desc[UR4][R8.64], R7 ;  /* 0x0000000708007986 */ /* 0x004fe8000c101904 */
[----:B------:R-:W2:Y:S01]  /*0390*/  LDG.E R11, desc[UR4][R10.64] ;  /* 0x000000040a0b7981 */ /* 0x000ea2000c1e1900 */
[----:B------:R-:W-:Y:S02]  /*03a0*/  IMAD R23, R0, UR6, R23 ;  /* 0x0000000600177c24 */ /* 0x000fe4000f8e0217 */
[----:B------:R-:W-:-:S04]  /*03b0*/  IMAD.WIDE.U32 R12, R21, 0x4, R4 ;  /* 0x00000004150c7825 */ /* 0x000fc800078e0004 */
[----:B------:R-:W-:Y:S01]  /*03c0*/  IMAD.WIDE.U32 R2, R23, 0x4, R2 ;  /* 0x0000000417027825 */ /* 0x000fe200078e0002 */
[----:B------:R-:W-:Y:S01]  /*03d0*/  IADD3 R21, PT, PT, R21, R0, RZ ;  /* 0x0000000015157210 */ /* 0x000fe20007ffe0ff */
[----:B--2---:R-:W-:Y:S04]  /*03e0*/  STG.E desc[UR4][R12.64], R11 ;  /* 0x0000000b0c007986 */ /* 0x004fe8000c101904 */
[----:B------:R-:W2:Y:S01]  /*03f0*/  LDG.E R3, desc[UR4][R2.64] ;  /* 0x0000000402037981 */ /* 0x000ea2000c1e1900 */
[----:B------:R-:W-:-:S05]  /*0400*/  IMAD.WIDE.U32 R4, R21, 0x4, R4 ;  /* 0x0000000415047825 */ /* 0x000fca00078e0004 */
[----:B--2---:R-:W-:Y:S01]  /*0410*/  STG.E desc[UR4][R4.64], R3 ;  /* 0x0000000304007986 */ /* 0x004fe2000c101904 */
[----:B------:R-:W-:Y:S05]  /*0420*/  EXIT ;  /* 0x000000000000794d */ /* 0x000fea0003800000 */
.L_x_0:
[----:B------:R-:W-:-:S00]  /*0430*/  BRA `(.L_x_0) ;  /* 0xfffffffc00fc7947 */ /* 0x000fc0000383ffff */
[----:B------:R-:W-:-:S00]  /*0440*/  NOP ;  /* 0x0000000000007918 */ /* 0x000fc00000000000 */
        /* <DEDUP_REMOVED lines=11> */
.L_x_2:


//--------------------- .text._Z19transposeUnroll4RowPfS_ii --------------------------
	.section	.text._Z19transposeUnroll4RowPfS_ii,"ax",@progbits
	.align	128
        .global         _Z19transposeUnroll4RowPfS_ii
        .type           _Z19transposeUnroll4RowPfS_ii,@function
        .size           _Z19transposeUnroll4RowPfS_ii,(.L_x_3 - _Z19transposeUnroll4RowPfS_ii)
        .other          _Z19transposeUnroll4RowPfS_ii,@"STO_CUDA_ENTRY STV_DEFAULT"
_Z19transposeUnroll4RowPfS_ii:
.text._Z19transposeUnroll4RowPfS_ii:
        /* <DEDUP_REMOVED lines=22> */
[----:B------:R-:W-:Y:S01]  /*0160*/  IADD3 R15, PT, PT, R9, R0, RZ ;  /* 0x00000000090f7210 */ /* 0x000fe20007ffe0ff */
[----:B--2---:R-:W-:-:S04]  /*0170*/  IMAD.WIDE.U32 R8, R13, 0x4, R2 ;  /* 0x000000040d087825 */ /* 0x004fc800078e0002 */
[C---:B------:R-:W-:Y:S01]  /*0180*/  IMAD.WIDE.U32 R10, R15.reuse, 0x4, R4 ;  /* 0x000000040f0a7825 */ /* 0x040fe200078e0004 */
[----:B------:R-:W-:Y:S01]  /*0190*/  IADD3 R21, PT, PT, R15, R0, RZ ;  /* 0x000000000f157210 */ /* 0x000fe20007ffe0ff */
[----:B---3--:R-:W-:Y:S04]  /*01a0*/  STG.E desc[UR4][R8.64], R17 ;  /* 0x0000001108007986 */ /* 0x008fe8000c101904 */
[----:B------:R-:W2:Y:S01]  /*01b0*/  LDG.E R11, desc[UR4][R10.64] ;  /* 0x000000040a0b7981 */ /* 0x000ea2000c1e1900 */
[----:B------:R-:W-:Y:S02]  /*01c0*/  IMAD R19, R0, UR7, R13 ;  /* 0x0000000700137c24 */ /* 0x000fe4000f8e020d */
[----:B------:R-:W-:-:S04]  /*01d0*/  IMAD.WIDE.U32 R14, R21, 0x4, R4 ;  /* 0x00000004150e7825 */ /* 0x000fc800078e0004 */
[----:B------:R-:W-:Y:S01]  /*01e0*/  IMAD.WIDE.U32 R12, R19, 0x4, R2 ;  /* 0x00000004130c7825 */ /* 0x000fe200078e0002 */
[----:B------:R-:W-:-:S04]  /*01f0*/  IADD3 R21, PT, PT, R21, R0, RZ ;  /* 0x0000000015157210 */ /* 0x000fc80007ffe0ff */
[----:B--2---:R-:W-:Y:S04]  /*0200*/  STG.E desc[UR4][R12.64], R11 ;  /* 0x0000000b0c007986 */ /* 0x004fe8000c101904 */
[----:B------:R-:W2:Y:S01]  /*0210*/  LDG.E R15, desc[UR4][R14.64] ;  /* 0x000000040e0f7981 */ /* 0x000ea2000c1e1900 */
[----:B------:R-:W-:Y:S02]  /*0220*/  IMAD R19, R0, UR7, R19 ;  /* 0x0000000700137c24 */ /* 0x000fe4000f8e0213 */
[----:B------:R-:W-:-:S04]  /*0230*/  IMAD.WIDE.U32 R4, R21, 0x4, R4 ;  /* 0x0000000415047825 */ /* 0x000fc800078e0004 */
[----:B------:R-:W-:-:S05]  /*0240*/  IMAD.WIDE.U32 R6, R19, 0x4, R2 ;  /* 0x0000000413067825 */ /* 0x000fca00078e0002 */
[----:B--2---:R-:W-:Y:S04]  /*0250*/  STG.E desc[UR4][R6.64], R15 ;  /* 0x0000000f06007986 */ /* 0x004fe8000c101904 */
[----:B------:R-:W2:Y:S01]  /*0260*/  LDG.E R5, desc[UR4][R4.64] ;  /* 0x0000000404057981 */ /* 0x000ea2000c1e1900 */
[----:B------:R-:W-:-:S04]  /*0270*/  IMAD R19, R0, UR7, R19 ;  /* 0x0000000700137c24 */ /* 0x000fc8000f8e0213 */
[----:B------:R-:W-:-:S05]  /*0280*/  IMAD.WIDE.U32 R2, R19, 0x4, R2 ;  /* 0x0000000413027825 */ /* 0x000fca00078e0002 */
[----:B--2---:R-:W-:Y:S01]  /*0290*/  STG.E desc[UR4][R2.64], R5 ;  /* 0x0000000502007986 */ /* 0x004fe2000c101904 */
[----:B------:R-:W-:Y:S05]  /*02a0*/  EXIT ;  /* 0x000000000000794d */ /* 0x000fea0003800000 */
.L_x_1:
        /* <DEDUP_REMOVED lines=13> */
.L_x_3:


//--------------------- .nv.shared.reserved.0     --------------------------
	.section	.nv.shared.reserved.0,"aw",@nobits
	.weak		__nv_reservedSMEM_offset_0_alias
	.size		__nv_reservedSMEM_offset_0_alias, 0, 64
	.other		__nv_reservedSMEM_offset_0_alias,@"STO_CUDA_RESERVED_SHARED STV_DEFAULT"
__nv_reservedSMEM_offset_0_alias:
	.zero		0
	.zero		64


//--------------------- .nv.constant0._Z19transposeUnroll4ColPfS_ii --------------------------
	.section	.nv.constant0._Z19transposeUnroll4ColPfS_ii,"a",@progbits
	.sectionflags	@""
	.align	4
.nv.constant0._Z19transposeUnroll4ColPfS_ii:
	.zero		920


//--------------------- .nv.constant0._Z19transposeUnroll4RowPfS_ii --------------------------
	.section	.nv.constant0._Z19transposeUnroll4RowPfS_ii,"a",@progbits
	.sectionflags	@""
	.align	4
.nv.constant0._Z19transposeUnroll4RowPfS_ii:
	.zero		920


//--------------------- SYMBOLS --------------------------

	.type		.nv.reservedSmem.offset0,@object
	.size		.nv.reservedSmem.offset0,0x4
